//
// Generated by NVIDIA NVVM Compiler
//
// Compiler Build ID: CL-36424714
// Cuda compilation tools, release 13.0, V13.0.88
// Based on NVVM 20.0.0
//

.version 9.0
.target sm_100
.address_size 64

	// .globl	_Z20matrixMultiplicationPfS_S_iii

.visible .entry _Z20matrixMultiplicationPfS_S_iii(
	.param .u64 .ptr .align 1 _Z20matrixMultiplicationPfS_S_iii_param_0,
	.param .u64 .ptr .align 1 _Z20matrixMultiplicationPfS_S_iii_param_1,
	.param .u64 .ptr .align 1 _Z20matrixMultiplicationPfS_S_iii_param_2,
	.param .u32 _Z20matrixMultiplicationPfS_S_iii_param_3,
	.param .u32 _Z20matrixMultiplicationPfS_S_iii_param_4,
	.param .u32 _Z20matrixMultiplicationPfS_S_iii_param_5
)
{


	ret;

}


// ===== COMPILED SASS (sm_100) =====

	.target	sm_100

	.elftype	@"ET_EXEC"


//--------------------- .note.nv.tkinfo           --------------------------
	.section	.note.nv.tkinfo,"",@"SHT_NOTE"
	.sectionflags	@"SHF_NOTE_NV_TKINFO"
	.tkinfo
        /*0018*/ 	.word	0x00000002
        /*0030*/ 	.string	""
        /*0030*/ 	.string	"ptxas"
        /*0030*/ 	.string	"Cuda compilation tools, release 13.0, V13.0.88"
        /*0030*/ 	.string	"Build cuda_13.0.r13.0/compiler.36424714_0"
        /*0030*/ 	.string	"-arch sm_100 -m 64 "



//--------------------- .note.nv.cuinfo           --------------------------
	.section	.note.nv.cuinfo,"",@"SHT_NOTE"
	.sectionflags	@"SHF_NOTE_NV_CUINFO"
        /*0018*/ 	.short	0x0002
        /*001a*/ 	.short	0x0064
        /*001c*/ 	.short	0x0082
	.zero		2


//--------------------- .nv.info                  --------------------------
	.section	.nv.info,"",@"SHT_CUDA_INFO"
	.align	4


	//----- nvinfo : EIATTR_REGCOUNT
	.align		4
        /*0000*/ 	.byte	0x04, 0x2f
        /*0002*/ 	.short	(.L_1 - .L_0)
	.align		4
.L_0:
        /*0004*/ 	.word	index@(_Z20matrixMultiplicationPfS_S_iii)
        /*0008*/ 	.word	0x00000004


	//----- nvinfo : EIATTR_FRAME_SIZE
	.align		4
.L_1:
        /*000c*/ 	.byte	0x04, 0x11
        /*000e*/ 	.short	(.L_3 - .L_2)
	.align		4
.L_2:
        /*0010*/ 	.word	index@(_Z20matrixMultiplicationPfS_S_iii)
        /*0014*/ 	.word	0x00000000


	//----- nvinfo : EIATTR_MIN_STACK_SIZE
	.align		4
.L_3:
        /*0018*/ 	.byte	0x04, 0x12
        /*001a*/ 	.short	(.L_5 - .L_4)
	.align		4
.L_4:
        /*001c*/ 	.word	index@(_Z20matrixMultiplicationPfS_S_iii)
        /*0020*/ 	.word	0x00000000
.L_5:


//--------------------- .nv.compat                --------------------------
	.section	.nv.compat,"",@"SHT_CUDA_COMPAT_INFO"
	.align	4
        /*0000*/ 	.byte	0x02, 0x09, 0x00, 0x00, 0x02, 0x02, 0x01, 0x00, 0x02, 0x05, 0x05, 0x00, 0x03, 0x07, 0x01, 0x01
        /*0010*/ 	.byte	0x02, 0x03, 0x00, 0x00, 0x02, 0x06, 0x01, 0x00, 0x04, 0x0b, 0x08, 0x00, 0x09, 0x00, 0x00, 0x00
        /*0020*/ 	.byte	0x00, 0x00, 0x00, 0x00


//--------------------- .nv.info._Z20matrixMultiplicationPfS_S_iii --------------------------
	.section	.nv.info._Z20matrixMultiplicationPfS_S_iii,"",@"SHT_CUDA_INFO"
	.sectionflags	@""
	.align	4


	//----- nvinfo : EIATTR_CUDA_API_VERSION
	.align		4
        /*0000*/ 	.byte	0x04, 0x37
        /*0002*/ 	.short	(.L_7 - .L_6)
.L_6:
        /*0004*/ 	.word	0x00000082


	//----- nvinfo : EIATTR_KPARAM_INFO
	.align		4
.L_7:
        /*0008*/ 	.byte	0x04, 0x17
        /*000a*/ 	.short	(.L_9 - .L_8)
.L_8:
        /*000c*/ 	.word	0x00000000
        /*0010*/ 	.short	0x0005
        /*0012*/ 	.short	0x0020
        /*0014*/ 	.byte	0x00, 0xf0, 0x11, 0x00


	//----- nvinfo : EIATTR_KPARAM_INFO
	.align		4
.L_9:
        /*0018*/ 	.byte	0x04, 0x17
        /*001a*/ 	.short	(.L_11 - .L_10)
.L_10:
        /*001c*/ 	.word	0x00000000
        /*0020*/ 	.short	0x0004
        /*0022*/ 	.short	0x001c
        /*0024*/ 	.byte	0x00, 0xf0, 0x11, 0x00


	//----- nvinfo : EIATTR_KPARAM_INFO
	.align		4
.L_11:
        /*0028*/ 	.byte	0x04, 0x17
        /*002a*/ 	.short	(.L_13 - .L_12)
.L_12:
        /*002c*/ 	.word	0x00000000
        /*0030*/ 	.short	0x0003
        /*0032*/ 	.short	0x0018
        /*0034*/ 	.byte	0x00, 0xf0, 0x11, 0x00


	//----- nvinfo : EIATTR_KPARAM_INFO
	.align		4
.L_13:
        /*0038*/ 	.byte	0x04, 0x17
        /*003a*/ 	.short	(.L_15 - .L_14)
.L_14:
        /*003c*/ 	.word	0x00000000
        /*0040*/ 	.short	0x0002
        /*0042*/ 	.short	0x0010
        /*0044*/ 	.byte	0x00, 0xf5, 0x21, 0x00


	//----- nvinfo : EIATTR_KPARAM_INFO
	.align		4
.L_15:
        /*0048*/ 	.byte	0x04, 0x17
        /*004a*/ 	.short	(.L_17 - .L_16)
.L_16:
        /*004c*/ 	.word	0x00000000
        /*0050*/ 	.short	0x0001
        /*0052*/ 	.short	0x0008
        /*0054*/ 	.byte	0x00, 0xf5, 0x21, 0x00


	//----- nvinfo : EIATTR_KPARAM_INFO
	.align		4
.L_17:
        /*0058*/ 	.byte	0x04, 0x17
        /*005a*/ 	.short	(.L_19 - .L_18)
.L_18:
        /*005c*/ 	.word	0x00000000
        /*0060*/ 	.short	0x0000
        /*0062*/ 	.short	0x0000
        /*0064*/ 	.byte	0x00, 0xf5, 0x21, 0x00


	//----- nvinfo : EIATTR_SPARSE_MMA_MASK
	.align		4
.L_19:
        /*0068*/ 	.byte	0x03, 0x50
        /*006a*/ 	.short	0x0000


	//----- nvinfo : EIATTR_MAXREG_COUNT
	.align		4
        /*006c*/ 	.byte	0x03, 0x1b
        /*006e*/ 	.short	0x00ff


	//----- nvinfo : EIATTR_MERCURY_ISA_VERSION
	.align		4
        /*0070*/ 	.byte	0x03, 0x5f
        /*0072*/ 	.short	0x0101


	//----- nvinfo : EIATTR_VRC_CTA_INIT_COUNT
	.align		4
        /*0074*/ 	.byte	0x02, 0x4a
	.zero		1
	.zero		1


	//----- nvinfo : EIATTR_EXIT_INSTR_OFFSETS
	.align		4
        /*0078*/ 	.byte	0x04, 0x1c
        /*007a*/ 	.short	(.L_21 - .L_20)


	//   ....[0]....
.L_20:
        /*007c*/ 	.word	0x00000010


	//----- nvinfo : EIATTR_CBANK_PARAM_SIZE
	.align		4
.L_21:
        /*0080*/ 	.byte	0x03, 0x19
        /*0082*/ 	.short	0x0024


	//----- nvinfo : EIATTR_PARAM_CBANK
	.align		4
        /*0084*/ 	.byte	0x04, 0x0a
        /*0086*/ 	.short	(.L_23 - .L_22)
	.align		4
.L_22:
        /*0088*/ 	.word	index@(.nv.constant0._Z20matrixMultiplicationPfS_S_iii)
        /*008c*/ 	.short	0x0380
        /*008e*/ 	.short	0x0024


	//----- nvinfo : EIATTR_SW_WAR
	.align		4
.L_23:
        /*0090*/ 	.byte	0x04, 0x36
        /*0092*/ 	.short	(.L_25 - .L_24)
.L_24:
        /*0094*/ 	.word	0x00000008
.L_25:


//--------------------- .nv.callgraph             --------------------------
	.section	.nv.callgraph,"",@"SHT_CUDA_CALLGRAPH"
	.align	4
	.sectionentsize	8
	.align		4
        /*0000*/ 	.word	0x00000000
	.align		4
        /*0004*/ 	.word	0xffffffff
	.align		4
        /*0008*/ 	.word	0x00000000
	.align		4
        /*000c*/ 	.word	0xfffffffe
	.align		4
        /*0010*/ 	.word	0x00000000
	.align		4
        /*0014*/ 	.word	0xfffffffd
	.align		4
        /*0018*/ 	.word	0x00000000
	.align		4
        /*001c*/ 	.word	0xfffffffc


//--------------------- .text._Z20matrixMultiplicationPfS_S_iii --------------------------
	.section	.text._Z20matrixMultiplicationPfS_S_iii,"ax",@progbits
	.align	128
        .global         _Z20matrixMultiplicationPfS_S_iii
        .type           _Z20matrixMultiplicationPfS_S_iii,@function
        .size           _Z20matrixMultiplicationPfS_S_iii,(.L_x_1 - _Z20matrixMultiplicationPfS_S_iii)
        .other          _Z20matrixMultiplicationPfS_S_iii,@"STO_CUDA_ENTRY STV_DEFAULT"
_Z20matrixMultiplicationPfS_S_iii:
.text._Z20matrixMultiplicationPfS_S_iii:
[----:B------:R-:W-:Y:S01]  /*0000*/  LDC R1, c[0x0][0x37c] ;  /* 0x0000df00ff017b82 */ /* 0x000fe20000000800 */
[----:B------:R-:W-:Y:S05]  /*0010*/  EXIT ;  /* 0x000000000000794d */ /* 0x000fea0003800000 */
.L_x_0:
[----:B------:R-:W-:-:S00]  /*0020*/  BRA `(.L_x_0) ;  /* 0xfffffffc00fc7947 */ /* 0x000fc0000383ffff */
[----:B------:R-:W-:-:S00]  /*0030*/  NOP ;  /* 0x0000000000007918 */ /* 0x000fc00000000000 */
        /* <DEDUP_REMOVED lines=12> */
.L_x_1:


//--------------------- .nv.shared.reserved.0     --------------------------
	.section	.nv.shared.reserved.0,"aw",@nobits
	.weak		__nv_reservedSMEM_offset_0_alias
	.size		__nv_reservedSMEM_offset_0_alias, 0, 64
	.other		__nv_reservedSMEM_offset_0_alias,@"STO_CUDA_RESERVED_SHARED STV_DEFAULT"
__nv_reservedSMEM_offset_0_alias:
	.zero		0
	.zero		64


//--------------------- .nv.constant0._Z20matrixMultiplicationPfS_S_iii --------------------------
	.section	.nv.constant0._Z20matrixMultiplicationPfS_S_iii,"a",@progbits
	.sectionflags	@""
	.align	4
.nv.constant0._Z20matrixMultiplicationPfS_S_iii:
	.zero		932


//--------------------- SYMBOLS --------------------------

	.type		.nv.reservedSmem.offset0,@object
	.size		.nv.reservedSmem.offset0,0x4
